//
// Generated by NVIDIA NVVM Compiler
//
// Compiler Build ID: CL-36424714
// Cuda compilation tools, release 13.0, V13.0.88
// Based on NVVM 20.0.0
//

.version 9.0
.target sm_100
.address_size 64

	// .globl	_Z14hello_from_gpuv
.extern .func  (.param .b32 func_retval0) vprintf
(
	.param .b64 vprintf_param_0,
	.param .b64 vprintf_param_1
)
;
.global .align 1 .b8 $str[30] = {103, 105, 114, 100, 109, 46, 120, 58, 32, 37, 100, 32, 44, 98, 108, 111, 99, 107, 100, 105, 109, 46, 120, 58, 32, 37, 100, 32, 10};
.global .align 1 .b8 $str$1[35] = {72, 101, 108, 108, 111, 32, 102, 114, 111, 109, 32, 98, 108, 111, 99, 107, 32, 37, 100, 32, 97, 110, 100, 32, 116, 104, 114, 101, 97, 100, 32, 37, 100, 10};

.visible .entry _Z14hello_from_gpuv()
{
	.local .align 8 .b8 	__local_depot0[8];
	.reg .b64 	%SP;
	.reg .b64 	%SPL;
	.reg .b32 	%r<11>;
	.reg .b64 	%rd<7>;

	mov.u64 	%SPL, __local_depot0;
	cvta.local.u64 	%SP, %SPL;
	add.u64 	%rd1, %SP, 0;
	add.u64 	%rd2, %SPL, 0;
	mov.u32 	%r1, %ctaid.x;
	mov.u32 	%r2, %tid.x;
	mov.u32 	%r3, %nctaid.x;
	add.s32 	%r4, %r3, -1;
	mov.u32 	%r5, %ntid.x;
	add.s32 	%r6, %r5, -1;
	st.local.v2.u32 	[%rd2], {%r4, %r6};
	mov.u64 	%rd3, $str;
	cvta.global.u64 	%rd4, %rd3;
	{ // callseq 0, 0
	.param .b64 param0;
	st.param.b64 	[param0], %rd4;
	.param .b64 param1;
	st.param.b64 	[param1], %rd1;
	.param .b32 retval0;
	call.uni (retval0), 
	vprintf, 
	(
	param0, 
	param1
	);
	ld.param.b32 	%r7, [retval0];
	} // callseq 0
	st.local.v2.u32 	[%rd2], {%r1, %r2};
	mov.u64 	%rd5, $str$1;
	cvta.global.u64 	%rd6, %rd5;
	{ // callseq 1, 0
	.param .b64 param0;
	st.param.b64 	[param0], %rd6;
	.param .b64 param1;
	st.param.b64 	[param1], %rd1;
	.param .b32 retval0;
	call.uni (retval0), 
	vprintf, 
	(
	param0, 
	param1
	);
	ld.param.b32 	%r9, [retval0];
	} // callseq 1
	ret;

}


// ===== COMPILED SASS (sm_100) =====

	.target	sm_100

	.elftype	@"ET_EXEC"


//--------------------- .note.nv.tkinfo           --------------------------
	.section	.note.nv.tkinfo,"",@"SHT_NOTE"
	.sectionflags	@"SHF_NOTE_NV_TKINFO"
	.tkinfo
        /*0018*/ 	.word	0x00000002
        /*0030*/ 	.string	""
        /*0030*/ 	.string	"ptxas"
        /*0030*/ 	.string	"Cuda compilation tools, release 13.0, V13.0.88"
        /*0030*/ 	.string	"Build cuda_13.0.r13.0/compiler.36424714_0"
        /*0030*/ 	.string	"-arch sm_100 -m 64 "



//--------------------- .note.nv.cuinfo           --------------------------
	.section	.note.nv.cuinfo,"",@"SHT_NOTE"
	.sectionflags	@"SHF_NOTE_NV_CUINFO"
        /*0018*/ 	.short	0x0002
        /*001a*/ 	.short	0x0064
        /*001c*/ 	.short	0x0082
	.zero		2


//--------------------- .nv.info                  --------------------------
	.section	.nv.info,"",@"SHT_CUDA_INFO"
	.align	4


	//----- nvinfo : EIATTR_REGCOUNT
	.align		4
        /*0000*/ 	.byte	0x04, 0x2f
        /*0002*/ 	.short	(.L_3 - .L_2)
	.align		4
.L_2:
        /*0004*/ 	.word	index@(_Z14hello_from_gpuv)
        /*0008*/ 	.word	0x00000019


	//----- nvinfo : EIATTR_FRAME_SIZE
	.align		4
.L_3:
        /*000c*/ 	.byte	0x04, 0x11
        /*000e*/ 	.short	(.L_5 - .L_4)
	.align		4
.L_4:
        /*0010*/ 	.word	index@(_Z14hello_from_gpuv)
        /*0014*/ 	.word	0x00000008


	//----- nvinfo : EIATTR_MIN_STACK_SIZE
	.align		4
.L_5:
        /*0018*/ 	.byte	0x04, 0x12
        /*001a*/ 	.short	(.L_7 - .L_6)
	.align		4
.L_6:
        /*001c*/ 	.word	index@(_Z14hello_from_gpuv)
        /*0020*/ 	.word	0x00000008
.L_7:


//--------------------- .nv.compat                --------------------------
	.section	.nv.compat,"",@"SHT_CUDA_COMPAT_INFO"
	.align	4
        /*0000*/ 	.byte	0x02, 0x09, 0x00, 0x00, 0x02, 0x02, 0x01, 0x00, 0x02, 0x05, 0x05, 0x00, 0x03, 0x07, 0x01, 0x01
        /*0010*/ 	.byte	0x02, 0x03, 0x00, 0x00, 0x02, 0x06, 0x01, 0x00, 0x04, 0x0b, 0x08, 0x00, 0x09, 0x00, 0x00, 0x00
        /*0020*/ 	.byte	0x00, 0x00, 0x00, 0x00


//--------------------- .nv.info._Z14hello_from_gpuv --------------------------
	.section	.nv.info._Z14hello_from_gpuv,"",@"SHT_CUDA_INFO"
	.sectionflags	@""
	.align	4


	//----- nvinfo : EIATTR_CUDA_API_VERSION
	.align		4
        /*0000*/ 	.byte	0x04, 0x37
        /*0002*/ 	.short	(.L_9 - .L_8)
.L_8:
        /*0004*/ 	.word	0x00000082


	//----- nvinfo : EIATTR_SPARSE_MMA_MASK
	.align		4
.L_9:
        /*0008*/ 	.byte	0x03, 0x50
        /*000a*/ 	.short	0x0000


	//----- nvinfo : EIATTR_MAXREG_COUNT
	.align		4
        /*000c*/ 	.byte	0x03, 0x1b
        /*000e*/ 	.short	0x00ff


	//----- nvinfo : EIATTR_EXTERNS
	.align		4
        /*0010*/ 	.byte	0x04, 0x0f
        /*0012*/ 	.short	(.L_11 - .L_10)


	//   ....[0]....
	.align		4
.L_10:
        /*0014*/ 	.word	index@(vprintf)


	//----- nvinfo : EIATTR_MERCURY_ISA_VERSION
	.align		4
.L_11:
        /*0018*/ 	.byte	0x03, 0x5f
        /*001a*/ 	.short	0x0101


	//----- nvinfo : EIATTR_VRC_CTA_INIT_COUNT
	.align		4
        /*001c*/ 	.byte	0x02, 0x4a
	.zero		1
	.zero		1


	//----- nvinfo : EIATTR_SYSCALL_OFFSETS
	.align		4
        /*0020*/ 	.byte	0x04, 0x46
        /*0022*/ 	.short	(.L_13 - .L_12)


	//   ....[0]....
.L_12:
        /*0024*/ 	.word	0x00000150


	//   ....[1]....
        /*0028*/ 	.word	0x000001e0


	//----- nvinfo : EIATTR_EXIT_INSTR_OFFSETS
	.align		4
.L_13:
        /*002c*/ 	.byte	0x04, 0x1c
        /*002e*/ 	.short	(.L_15 - .L_14)


	//   ....[0]....
.L_14:
        /*0030*/ 	.word	0x000001f0


	//----- nvinfo : EIATTR_SW_WAR
	.align		4
.L_15:
        /*0034*/ 	.byte	0x04, 0x36
        /*0036*/ 	.short	(.L_17 - .L_16)
.L_16:
        /*0038*/ 	.word	0x00000008
.L_17:


//--------------------- .nv.callgraph             --------------------------
	.section	.nv.callgraph,"",@"SHT_CUDA_CALLGRAPH"
	.align	4
	.sectionentsize	8
	.align		4
        /*0000*/ 	.word	0x00000000
	.align		4
        /*0004*/ 	.word	0xffffffff
	.align		4
        /*0008*/ 	.word	index@(_Z14hello_from_gpuv)
	.align		4
        /*000c*/ 	.word	index@(vprintf)
	.align		4
        /*0010*/ 	.word	0x00000000
	.align		4
        /*0014*/ 	.word	0xfffffffe
	.align		4
        /*0018*/ 	.word	0x00000000
	.align		4
        /*001c*/ 	.word	0xfffffffd
	.align		4
        /*0020*/ 	.word	0x00000000
	.align		4
        /*0024*/ 	.word	0xfffffffc


//--------------------- .nv.constant4             --------------------------
	.section	.nv.constant4,"a",@progbits
	.align	8
	.align		8
.nv.constant4:
        /*0000*/ 	.dword	vprintf
	.align		8
        /*0008*/ 	.dword	$str
	.align		8
        /*0010*/ 	.dword	$str$1


//--------------------- .text._Z14hello_from_gpuv --------------------------
	.section	.text._Z14hello_from_gpuv,"ax",@progbits
	.align	128
        .global         _Z14hello_from_gpuv
        .type           _Z14hello_from_gpuv,@function
        .size           _Z14hello_from_gpuv,(.L_x_3 - _Z14hello_from_gpuv)
        .other          _Z14hello_from_gpuv,@"STO_CUDA_ENTRY STV_DEFAULT"
_Z14hello_from_gpuv:
.text._Z14hello_from_gpuv:
[----:B------:R-:W0:Y:S01]  /*0000*/  LDC R1, c[0x0][0x37c] ;  /* 0x0000df00ff017b82 */ /* 0x000e220000000800 */
[----:B------:R-:W1:Y:S07]  /*0010*/  LDCU UR5, c[0x0][0x2fc] ;  /* 0x00005f80ff0577ac */ /* 0x000e6e0008000800 */
[----:B------:R-:W2:Y:S01]  /*0020*/  LDC R2, c[0x0][0x370] ;  /* 0x0000dc00ff027b82 */ /* 0x000ea20000000800 */
[----:B0-----:R-:W-:Y:S01]  /*0030*/  VIADD R1, R1, 0xfffffff8 ;  /* 0xfffffff801017836 */ /* 0x001fe20000000000 */
[----:B------:R-:W-:Y:S01]  /*0040*/  MOV R18, 0x0 ;  /* 0x0000000000127802 */ /* 0x000fe20000000f00 */
[----:B------:R-:W0:Y:S01]  /*0050*/  LDCU UR4, c[0x0][0x2f8] ;  /* 0x00005f00ff0477ac */ /* 0x000e220008000800 */
[----:B------:R-:W3:Y:S01]  /*0060*/  S2R R16, SR_CTAID.X ;  /* 0x0000000000107919 */ /* 0x000ee20000002500 */
[----:B------:R-:W4:Y:S03]  /*0070*/  LDCU.64 UR6, c[0x4][0x8] ;  /* 0x01000100ff0677ac */ /* 0x000f260008000a00 */
[----:B------:R-:W5:Y:S01]  /*0080*/  LDC R3, c[0x0][0x360] ;  /* 0x0000d800ff037b82 */ /* 0x000f620000000800 */
[----:B------:R-:W3:Y:S07]  /*0090*/  S2R R17, SR_TID.X ;  /* 0x0000000000117919 */ /* 0x000eee0000002100 */
[----:B------:R1:W3:Y:S01]  /*00a0*/  LDC.64 R8, c[0x4][R18] ;  /* 0x0100000012087b82 */ /* 0x0002e20000000a00 */
[----:B0-----:R-:W-:Y:S01]  /*00b0*/  IADD3 R19, P0, PT, R1, UR4, RZ ;  /* 0x0000000401137c10 */ /* 0x001fe2000ff1e0ff */
[----:B--2---:R-:W-:Y:S01]  /*00c0*/  VIADD R2, R2, 0xffffffff ;  /* 0xffffffff02027836 */ /* 0x004fe20000000000 */
[----:B----4-:R-:W-:-:S03]  /*00d0*/  MOV R5, UR7 ;  /* 0x0000000700057c02 */ /* 0x010fc60008000f00 */
[----:B-1----:R-:W-:Y:S02]  /*00e0*/  IMAD.X R22, RZ, RZ, UR5, P0 ;  /* 0x00000005ff167e24 */ /* 0x002fe400080e06ff */
[----:B------:R-:W-:Y:S02]  /*00f0*/  IMAD.U32 R4, RZ, RZ, UR6 ;  /* 0x00000006ff047e24 */ /* 0x000fe4000f8e00ff */
[----:B------:R-:W-:Y:S01]  /*0100*/  IMAD.MOV.U32 R6, RZ, RZ, R19 ;  /* 0x000000ffff067224 */ /* 0x000fe200078e0013 */
[----:B------:R-:W-:Y:S02]  /*0110*/  MOV R7, R22 ;  /* 0x0000001600077202 */ /* 0x000fe40000000f00 */
[----:B-----5:R-:W-:-:S05]  /*0120*/  IADD3 R3, PT, PT, R3, -0x1, RZ ;  /* 0xffffffff03037810 */ /* 0x020fca0007ffe0ff */
[----:B------:R0:W-:Y:S02]  /*0130*/  STL.64 [R1], R2 ;  /* 0x0000000201007387 */ /* 0x0001e40000100a00 */
[----:B------:R-:W-:-:S07]  /*0140*/  LEPC R20, `(.L_x_0) ;  /* 0x000000001014794e */ /* 0x000fce0000000000 */
[----:B0--3--:R-:W-:Y:S05]  /*0150*/  CALL.ABS.NOINC R8 ;  /* 0x0000000008007343 */ /* 0x009fea0003c00000 */
.L_x_0:
[----:B------:R0:W-:Y:S01]  /*0160*/  STL.64 [R1], R16 ;  /* 0x0000001001007387 */ /* 0x0001e20000100a00 */
[----:B------:R0:W1:Y:S01]  /*0170*/  LDC.64 R2, c[0x4][R18] ;  /* 0x0100000012027b82 */ /* 0x0000620000000a00 */
[----:B------:R-:W2:Y:S01]  /*0180*/  LDCU.64 UR4, c[0x4][0x10] ;  /* 0x01000200ff0477ac */ /* 0x000ea20008000a00 */
[----:B------:R-:W-:Y:S01]  /*0190*/  IMAD.MOV.U32 R6, RZ, RZ, R19 ;  /* 0x000000ffff067224 */ /* 0x000fe200078e0013 */
[----:B------:R-:W-:Y:S01]  /*01a0*/  MOV R7, R22 ;  /* 0x0000001600077202 */ /* 0x000fe20000000f00 */
[----:B--2---:R-:W-:Y:S01]  /*01b0*/  IMAD.U32 R4, RZ, RZ, UR4 ;  /* 0x00000004ff047e24 */ /* 0x004fe2000f8e00ff */
[----:B0-----:R-:W-:-:S07]  /*01c0*/  MOV R5, UR5 ;  /* 0x0000000500057c02 */ /* 0x001fce0008000f00 */
[----:B------:R-:W-:-:S07]  /*01d0*/  LEPC R20, `(.L_x_1) ;  /* 0x000000001014794e */ /* 0x000fce0000000000 */
[----:B-1----:R-:W-:Y:S05]  /*01e0*/  CALL.ABS.NOINC R2 ;  /* 0x0000000002007343 */ /* 0x002fea0003c00000 */
.L_x_1:
[----:B------:R-:W-:Y:S05]  /*01f0*/  EXIT ;  /* 0x000000000000794d */ /* 0x000fea0003800000 */
.L_x_2:
[----:B------:R-:W-:-:S00]  /*0200*/  BRA `(.L_x_2) ;  /* 0xfffffffc00fc7947 */ /* 0x000fc0000383ffff */
[----:B------:R-:W-:-:S00]  /*0210*/  NOP ;  /* 0x0000000000007918 */ /* 0x000fc00000000000 */
        /* <DEDUP_REMOVED lines=14> */
.L_x_3:


//--------------------- .nv.global.init           --------------------------
	.section	.nv.global.init,"aw",@progbits
.nv.global.init:
	.type		$str,@object
	.size		$str,($str$1 - $str)
$str:
        /*0000*/ 	.byte	0x67, 0x69, 0x72, 0x64, 0x6d, 0x2e, 0x78, 0x3a, 0x20, 0x25, 0x64, 0x20, 0x2c, 0x62, 0x6c, 0x6f
        /*0010*/ 	.byte	0x63, 0x6b, 0x64, 0x69, 0x6d, 0x2e, 0x78, 0x3a, 0x20, 0x25, 0x64, 0x20, 0x0a, 0x00
	.type		$str$1,@object
	.size		$str$1,(.L_1 - $str$1)
$str$1:
        /*001e*/ 	.byte	0x48, 0x65, 0x6c, 0x6c, 0x6f, 0x20, 0x66, 0x72, 0x6f, 0x6d, 0x20, 0x62, 0x6c, 0x6f, 0x63, 0x6b
        /*002e*/ 	.byte	0x20, 0x25, 0x64, 0x20, 0x61, 0x6e, 0x64, 0x20, 0x74, 0x68, 0x72, 0x65, 0x61, 0x64, 0x20, 0x25
        /*003e*/ 	.byte	0x64, 0x0a, 0x00
.L_1:


//--------------------- .nv.shared.reserved.0     --------------------------
	.section	.nv.shared.reserved.0,"aw",@nobits
	.weak		__nv_reservedSMEM_offset_0_alias
	.size		__nv_reservedSMEM_offset_0_alias, 0, 64
	.other		__nv_reservedSMEM_offset_0_alias,@"STO_CUDA_RESERVED_SHARED STV_DEFAULT"
__nv_reservedSMEM_offset_0_alias:
	.zero		0
	.zero		64


//--------------------- .nv.constant0._Z14hello_from_gpuv --------------------------
	.section	.nv.constant0._Z14hello_from_gpuv,"a",@progbits
	.sectionflags	@""
	.align	4
.nv.constant0._Z14hello_from_gpuv:
	.zero		896


//--------------------- SYMBOLS --------------------------

	.type		.nv.reservedSmem.offset0,@object
	.size		.nv.reservedSmem.offset0,0x4
	.type		vprintf,@function
